//
// Generated by NVIDIA NVVM Compiler
//
// Compiler Build ID: CL-36424714
// Cuda compilation tools, release 13.0, V13.0.88
// Based on NVVM 20.0.0
//

.version 9.0
.target sm_100
.address_size 64

	// .globl	_Z12matrixMulGPUPiii

.visible .entry _Z12matrixMulGPUPiii(
	.param .u64 .ptr .align 1 _Z12matrixMulGPUPiii_param_0,
	.param .u32 _Z12matrixMulGPUPiii_param_1,
	.param .u32 _Z12matrixMulGPUPiii_param_2
)
{


	ret;

}


// ===== COMPILED SASS (sm_100) =====

	.target	sm_100

	.elftype	@"ET_EXEC"


//--------------------- .note.nv.tkinfo           --------------------------
	.section	.note.nv.tkinfo,"",@"SHT_NOTE"
	.sectionflags	@"SHF_NOTE_NV_TKINFO"
	.tkinfo
        /*0018*/ 	.word	0x00000002
        /*0030*/ 	.string	""
        /*0030*/ 	.string	"ptxas"
        /*0030*/ 	.string	"Cuda compilation tools, release 13.0, V13.0.88"
        /*0030*/ 	.string	"Build cuda_13.0.r13.0/compiler.36424714_0"
        /*0030*/ 	.string	"-arch sm_100 -m 64 "



//--------------------- .note.nv.cuinfo           --------------------------
	.section	.note.nv.cuinfo,"",@"SHT_NOTE"
	.sectionflags	@"SHF_NOTE_NV_CUINFO"
        /*0018*/ 	.short	0x0002
        /*001a*/ 	.short	0x0064
        /*001c*/ 	.short	0x0082
	.zero		2


//--------------------- .nv.info                  --------------------------
	.section	.nv.info,"",@"SHT_CUDA_INFO"
	.align	4


	//----- nvinfo : EIATTR_REGCOUNT
	.align		4
        /*0000*/ 	.byte	0x04, 0x2f
        /*0002*/ 	.short	(.L_1 - .L_0)
	.align		4
.L_0:
        /*0004*/ 	.word	index@(_Z12matrixMulGPUPiii)
        /*0008*/ 	.word	0x00000004


	//----- nvinfo : EIATTR_FRAME_SIZE
	.align		4
.L_1:
        /*000c*/ 	.byte	0x04, 0x11
        /*000e*/ 	.short	(.L_3 - .L_2)
	.align		4
.L_2:
        /*0010*/ 	.word	index@(_Z12matrixMulGPUPiii)
        /*0014*/ 	.word	0x00000000


	//----- nvinfo : EIATTR_MIN_STACK_SIZE
	.align		4
.L_3:
        /*0018*/ 	.byte	0x04, 0x12
        /*001a*/ 	.short	(.L_5 - .L_4)
	.align		4
.L_4:
        /*001c*/ 	.word	index@(_Z12matrixMulGPUPiii)
        /*0020*/ 	.word	0x00000000
.L_5:


//--------------------- .nv.compat                --------------------------
	.section	.nv.compat,"",@"SHT_CUDA_COMPAT_INFO"
	.align	4
        /*0000*/ 	.byte	0x02, 0x09, 0x00, 0x00, 0x02, 0x02, 0x01, 0x00, 0x02, 0x05, 0x05, 0x00, 0x03, 0x07, 0x01, 0x01
        /*0010*/ 	.byte	0x02, 0x03, 0x00, 0x00, 0x02, 0x06, 0x01, 0x00, 0x04, 0x0b, 0x08, 0x00, 0x09, 0x00, 0x00, 0x00
        /*0020*/ 	.byte	0x00, 0x00, 0x00, 0x00


//--------------------- .nv.info._Z12matrixMulGPUPiii --------------------------
	.section	.nv.info._Z12matrixMulGPUPiii,"",@"SHT_CUDA_INFO"
	.sectionflags	@""
	.align	4


	//----- nvinfo : EIATTR_CUDA_API_VERSION
	.align		4
        /*0000*/ 	.byte	0x04, 0x37
        /*0002*/ 	.short	(.L_7 - .L_6)
.L_6:
        /*0004*/ 	.word	0x00000082


	//----- nvinfo : EIATTR_KPARAM_INFO
	.align		4
.L_7:
        /*0008*/ 	.byte	0x04, 0x17
        /*000a*/ 	.short	(.L_9 - .L_8)
.L_8:
        /*000c*/ 	.word	0x00000000
        /*0010*/ 	.short	0x0002
        /*0012*/ 	.short	0x000c
        /*0014*/ 	.byte	0x00, 0xf0, 0x11, 0x00


	//----- nvinfo : EIATTR_KPARAM_INFO
	.align		4
.L_9:
        /*0018*/ 	.byte	0x04, 0x17
        /*001a*/ 	.short	(.L_11 - .L_10)
.L_10:
        /*001c*/ 	.word	0x00000000
        /*0020*/ 	.short	0x0001
        /*0022*/ 	.short	0x0008
        /*0024*/ 	.byte	0x00, 0xf0, 0x11, 0x00


	//----- nvinfo : EIATTR_KPARAM_INFO
	.align		4
.L_11:
        /*0028*/ 	.byte	0x04, 0x17
        /*002a*/ 	.short	(.L_13 - .L_12)
.L_12:
        /*002c*/ 	.word	0x00000000
        /*0030*/ 	.short	0x0000
        /*0032*/ 	.short	0x0000
        /*0034*/ 	.byte	0x00, 0xf5, 0x21, 0x00


	//----- nvinfo : EIATTR_SPARSE_MMA_MASK
	.align		4
.L_13:
        /*0038*/ 	.byte	0x03, 0x50
        /*003a*/ 	.short	0x0000


	//----- nvinfo : EIATTR_MAXREG_COUNT
	.align		4
        /*003c*/ 	.byte	0x03, 0x1b
        /*003e*/ 	.short	0x00ff


	//----- nvinfo : EIATTR_MERCURY_ISA_VERSION
	.align		4
        /*0040*/ 	.byte	0x03, 0x5f
        /*0042*/ 	.short	0x0101


	//----- nvinfo : EIATTR_VRC_CTA_INIT_COUNT
	.align		4
        /*0044*/ 	.byte	0x02, 0x4a
	.zero		1
	.zero		1


	//----- nvinfo : EIATTR_EXIT_INSTR_OFFSETS
	.align		4
        /*0048*/ 	.byte	0x04, 0x1c
        /*004a*/ 	.short	(.L_15 - .L_14)


	//   ....[0]....
.L_14:
        /*004c*/ 	.word	0x00000010


	//----- nvinfo : EIATTR_CBANK_PARAM_SIZE
	.align		4
.L_15:
        /*0050*/ 	.byte	0x03, 0x19
        /*0052*/ 	.short	0x0010


	//----- nvinfo : EIATTR_PARAM_CBANK
	.align		4
        /*0054*/ 	.byte	0x04, 0x0a
        /*0056*/ 	.short	(.L_17 - .L_16)
	.align		4
.L_16:
        /*0058*/ 	.word	index@(.nv.constant0._Z12matrixMulGPUPiii)
        /*005c*/ 	.short	0x0380
        /*005e*/ 	.short	0x0010


	//----- nvinfo : EIATTR_SW_WAR
	.align		4
.L_17:
        /*0060*/ 	.byte	0x04, 0x36
        /*0062*/ 	.short	(.L_19 - .L_18)
.L_18:
        /*0064*/ 	.word	0x00000008
.L_19:


//--------------------- .nv.callgraph             --------------------------
	.section	.nv.callgraph,"",@"SHT_CUDA_CALLGRAPH"
	.align	4
	.sectionentsize	8
	.align		4
        /*0000*/ 	.word	0x00000000
	.align		4
        /*0004*/ 	.word	0xffffffff
	.align		4
        /*0008*/ 	.word	0x00000000
	.align		4
        /*000c*/ 	.word	0xfffffffe
	.align		4
        /*0010*/ 	.word	0x00000000
	.align		4
        /*0014*/ 	.word	0xfffffffd
	.align		4
        /*0018*/ 	.word	0x00000000
	.align		4
        /*001c*/ 	.word	0xfffffffc


//--------------------- .text._Z12matrixMulGPUPiii --------------------------
	.section	.text._Z12matrixMulGPUPiii,"ax",@progbits
	.align	128
        .global         _Z12matrixMulGPUPiii
        .type           _Z12matrixMulGPUPiii,@function
        .size           _Z12matrixMulGPUPiii,(.L_x_1 - _Z12matrixMulGPUPiii)
        .other          _Z12matrixMulGPUPiii,@"STO_CUDA_ENTRY STV_DEFAULT"
_Z12matrixMulGPUPiii:
.text._Z12matrixMulGPUPiii:
[----:B------:R-:W-:Y:S01]  /*0000*/  LDC R1, c[0x0][0x37c] ;  /* 0x0000df00ff017b82 */ /* 0x000fe20000000800 */
[----:B------:R-:W-:Y:S05]  /*0010*/  EXIT ;  /* 0x000000000000794d */ /* 0x000fea0003800000 */
.L_x_0:
[----:B------:R-:W-:-:S00]  /*0020*/  BRA `(.L_x_0) ;  /* 0xfffffffc00fc7947 */ /* 0x000fc0000383ffff */
[----:B------:R-:W-:-:S00]  /*0030*/  NOP ;  /* 0x0000000000007918 */ /* 0x000fc00000000000 */
        /* <DEDUP_REMOVED lines=12> */
.L_x_1:


//--------------------- .nv.shared.reserved.0     --------------------------
	.section	.nv.shared.reserved.0,"aw",@nobits
	.weak		__nv_reservedSMEM_offset_0_alias
	.size		__nv_reservedSMEM_offset_0_alias, 0, 64
	.other		__nv_reservedSMEM_offset_0_alias,@"STO_CUDA_RESERVED_SHARED STV_DEFAULT"
__nv_reservedSMEM_offset_0_alias:
	.zero		0
	.zero		64


//--------------------- .nv.constant0._Z12matrixMulGPUPiii --------------------------
	.section	.nv.constant0._Z12matrixMulGPUPiii,"a",@progbits
	.sectionflags	@""
	.align	4
.nv.constant0._Z12matrixMulGPUPiii:
	.zero		912


//--------------------- SYMBOLS --------------------------

	.type		.nv.reservedSmem.offset0,@object
	.size		.nv.reservedSmem.offset0,0x4
